//
// Generated by NVIDIA NVVM Compiler
//
// Compiler Build ID: CL-36424714
// Cuda compilation tools, release 13.0, V13.0.88
// Based on NVVM 20.0.0
//

.version 9.0
.target sm_100
.address_size 64

	// .globl	_Z23prims_reciprocal_kernelPfS_
.global .align 4 .b8 x[16384];
.global .align 4 .b8 result[16384];

.visible .entry _Z23prims_reciprocal_kernelPfS_(
	.param .u64 .ptr .align 1 _Z23prims_reciprocal_kernelPfS__param_0,
	.param .u64 .ptr .align 1 _Z23prims_reciprocal_kernelPfS__param_1
)
{
	.reg .pred 	%p<4>;
	.reg .b32 	%r<10>;
	.reg .b32 	%f<5>;
	.reg .b64 	%rd<12>;

	ld.param.u64 	%rd1, [_Z23prims_reciprocal_kernelPfS__param_0];
	ld.param.u64 	%rd2, [_Z23prims_reciprocal_kernelPfS__param_1];
	mov.u32 	%r2, %tid.y;
	mov.u32 	%r3, %ctaid.y;
	mov.u32 	%r4, %ntid.y;
	mul.lo.s32 	%r5, %r3, %r4;
	mov.u32 	%r6, %tid.x;
	mov.u32 	%r7, %ctaid.x;
	mov.u32 	%r8, %ntid.x;
	mad.lo.s32 	%r1, %r7, %r8, %r6;
	or.b32  	%r9, %r5, %r2;
	setp.ne.s32 	%p1, %r9, 0;
	setp.gt.s32 	%p2, %r1, 4095;
	or.pred  	%p3, %p1, %p2;
	@%p3 bra 	$L__BB0_2;
	cvta.to.global.u64 	%rd3, %rd1;
	cvta.to.global.u64 	%rd4, %rd2;
	mul.wide.s32 	%rd5, %r1, 4;
	add.s64 	%rd6, %rd3, %rd5;
	ld.global.f32 	%f1, [%rd6];
	mov.u64 	%rd7, x;
	add.s64 	%rd8, %rd7, %rd5;
	st.global.f32 	[%rd8], %f1;
	rcp.rn.f32 	%f2, %f1;
	mov.u64 	%rd9, result;
	add.s64 	%rd10, %rd9, %rd5;
	st.global.f32 	[%rd10], %f2;
	add.s64 	%rd11, %rd4, %rd5;
	st.global.f32 	[%rd11], %f2;
	ld.global.f32 	%f3, [%rd6];
	st.global.f32 	[%rd8], %f3;
	rcp.rn.f32 	%f4, %f3;
	st.global.f32 	[%rd10], %f4;
	st.global.f32 	[%rd11], %f4;
$L__BB0_2:
	ret;

}


// ===== COMPILED SASS (sm_100) =====

	.target	sm_100

	.elftype	@"ET_EXEC"


//--------------------- .note.nv.tkinfo           --------------------------
	.section	.note.nv.tkinfo,"",@"SHT_NOTE"
	.sectionflags	@"SHF_NOTE_NV_TKINFO"
	.tkinfo
        /*0018*/ 	.word	0x00000002
        /*0030*/ 	.string	""
        /*0030*/ 	.string	"ptxas"
        /*0030*/ 	.string	"Cuda compilation tools, release 13.0, V13.0.88"
        /*0030*/ 	.string	"Build cuda_13.0.r13.0/compiler.36424714_0"
        /*0030*/ 	.string	"-arch sm_100 -m 64 "



//--------------------- .note.nv.cuinfo           --------------------------
	.section	.note.nv.cuinfo,"",@"SHT_NOTE"
	.sectionflags	@"SHF_NOTE_NV_CUINFO"
        /*0018*/ 	.short	0x0002
        /*001a*/ 	.short	0x0064
        /*001c*/ 	.short	0x0082
	.zero		2


//--------------------- .nv.info                  --------------------------
	.section	.nv.info,"",@"SHT_CUDA_INFO"
	.align	4


	//----- nvinfo : EIATTR_REGCOUNT
	.align		4
        /*0000*/ 	.byte	0x04, 0x2f
        /*0002*/ 	.short	(.L_3 - .L_2)
	.align		4
.L_2:
        /*0004*/ 	.word	index@(_Z23prims_reciprocal_kernelPfS_)
        /*0008*/ 	.word	0x00000014


	//----- nvinfo : EIATTR_FRAME_SIZE
	.align		4
.L_3:
        /*000c*/ 	.byte	0x04, 0x11
        /*000e*/ 	.short	(.L_5 - .L_4)
	.align		4
.L_4:
        /*0010*/ 	.word	index@($__internal_0_$__cuda_sm20_rcp_rn_f32_slowpath)
        /*0014*/ 	.word	0x00000000


	//----- nvinfo : EIATTR_FRAME_SIZE
	.align		4
.L_5:
        /*0018*/ 	.byte	0x04, 0x11
        /*001a*/ 	.short	(.L_7 - .L_6)
	.align		4
.L_6:
        /*001c*/ 	.word	index@(_Z23prims_reciprocal_kernelPfS_)
        /*0020*/ 	.word	0x00000000


	//----- nvinfo : EIATTR_MIN_STACK_SIZE
	.align		4
.L_7:
        /*0024*/ 	.byte	0x04, 0x12
        /*0026*/ 	.short	(.L_9 - .L_8)
	.align		4
.L_8:
        /*0028*/ 	.word	index@(_Z23prims_reciprocal_kernelPfS_)
        /*002c*/ 	.word	0x00000000
.L_9:


//--------------------- .nv.compat                --------------------------
	.section	.nv.compat,"",@"SHT_CUDA_COMPAT_INFO"
	.align	4
        /*0000*/ 	.byte	0x02, 0x09, 0x00, 0x00, 0x02, 0x02, 0x01, 0x00, 0x02, 0x05, 0x05, 0x00, 0x03, 0x07, 0x01, 0x01
        /*0010*/ 	.byte	0x02, 0x03, 0x00, 0x00, 0x02, 0x06, 0x01, 0x00, 0x04, 0x0b, 0x08, 0x00, 0x09, 0x00, 0x00, 0x00
        /*0020*/ 	.byte	0x00, 0x00, 0x00, 0x00


//--------------------- .nv.info._Z23prims_reciprocal_kernelPfS_ --------------------------
	.section	.nv.info._Z23prims_reciprocal_kernelPfS_,"",@"SHT_CUDA_INFO"
	.sectionflags	@""
	.align	4


	//----- nvinfo : EIATTR_CUDA_API_VERSION
	.align		4
        /*0000*/ 	.byte	0x04, 0x37
        /*0002*/ 	.short	(.L_11 - .L_10)
.L_10:
        /*0004*/ 	.word	0x00000082


	//----- nvinfo : EIATTR_KPARAM_INFO
	.align		4
.L_11:
        /*0008*/ 	.byte	0x04, 0x17
        /*000a*/ 	.short	(.L_13 - .L_12)
.L_12:
        /*000c*/ 	.word	0x00000000
        /*0010*/ 	.short	0x0001
        /*0012*/ 	.short	0x0008
        /*0014*/ 	.byte	0x00, 0xf5, 0x21, 0x00


	//----- nvinfo : EIATTR_KPARAM_INFO
	.align		4
.L_13:
        /*0018*/ 	.byte	0x04, 0x17
        /*001a*/ 	.short	(.L_15 - .L_14)
.L_14:
        /*001c*/ 	.word	0x00000000
        /*0020*/ 	.short	0x0000
        /*0022*/ 	.short	0x0000
        /*0024*/ 	.byte	0x00, 0xf5, 0x21, 0x00


	//----- nvinfo : EIATTR_SPARSE_MMA_MASK
	.align		4
.L_15:
        /*0028*/ 	.byte	0x03, 0x50
        /*002a*/ 	.short	0x0000


	//----- nvinfo : EIATTR_MAXREG_COUNT
	.align		4
        /*002c*/ 	.byte	0x03, 0x1b
        /*002e*/ 	.short	0x00ff


	//----- nvinfo : EIATTR_MERCURY_ISA_VERSION
	.align		4
        /*0030*/ 	.byte	0x03, 0x5f
        /*0032*/ 	.short	0x0101


	//----- nvinfo : EIATTR_VRC_CTA_INIT_COUNT
	.align		4
        /*0034*/ 	.byte	0x02, 0x4a
	.zero		1
	.zero		1


	//----- nvinfo : EIATTR_EXIT_INSTR_OFFSETS
	.align		4
        /*0038*/ 	.byte	0x04, 0x1c
        /*003a*/ 	.short	(.L_17 - .L_16)


	//   ....[0]....
.L_16:
        /*003c*/ 	.word	0x000000b0


	//   ....[1]....
        /*0040*/ 	.word	0x00000380


	//----- nvinfo : EIATTR_CRS_STACK_SIZE
	.align		4
.L_17:
        /*0044*/ 	.byte	0x04, 0x1e
        /*0046*/ 	.short	(.L_19 - .L_18)
.L_18:
        /*0048*/ 	.word	0x00000000


	//----- nvinfo : EIATTR_CBANK_PARAM_SIZE
	.align		4
.L_19:
        /*004c*/ 	.byte	0x03, 0x19
        /*004e*/ 	.short	0x0010


	//----- nvinfo : EIATTR_PARAM_CBANK
	.align		4
        /*0050*/ 	.byte	0x04, 0x0a
        /*0052*/ 	.short	(.L_21 - .L_20)
	.align		4
.L_20:
        /*0054*/ 	.word	index@(.nv.constant0._Z23prims_reciprocal_kernelPfS_)
        /*0058*/ 	.short	0x0380
        /*005a*/ 	.short	0x0010


	//----- nvinfo : EIATTR_SW_WAR
	.align		4
.L_21:
        /*005c*/ 	.byte	0x04, 0x36
        /*005e*/ 	.short	(.L_23 - .L_22)
.L_22:
        /*0060*/ 	.word	0x00000008
.L_23:


//--------------------- .nv.callgraph             --------------------------
	.section	.nv.callgraph,"",@"SHT_CUDA_CALLGRAPH"
	.align	4
	.sectionentsize	8
	.align		4
        /*0000*/ 	.word	0x00000000
	.align		4
        /*0004*/ 	.word	0xffffffff
	.align		4
        /*0008*/ 	.word	0x00000000
	.align		4
        /*000c*/ 	.word	0xfffffffe
	.align		4
        /*0010*/ 	.word	0x00000000
	.align		4
        /*0014*/ 	.word	0xfffffffd
	.align		4
        /*0018*/ 	.word	0x00000000
	.align		4
        /*001c*/ 	.word	0xfffffffc


//--------------------- .nv.constant4             --------------------------
	.section	.nv.constant4,"a",@progbits
	.align	8
	.align		8
.nv.constant4:
        /*0000*/ 	.dword	x
	.align		8
        /*0008*/ 	.dword	result


//--------------------- .text._Z23prims_reciprocal_kernelPfS_ --------------------------
	.section	.text._Z23prims_reciprocal_kernelPfS_,"ax",@progbits
	.align	128
        .global         _Z23prims_reciprocal_kernelPfS_
        .type           _Z23prims_reciprocal_kernelPfS_,@function
        .size           _Z23prims_reciprocal_kernelPfS_,(.L_x_11 - _Z23prims_reciprocal_kernelPfS_)
        .other          _Z23prims_reciprocal_kernelPfS_,@"STO_CUDA_ENTRY STV_DEFAULT"
_Z23prims_reciprocal_kernelPfS_:
.text._Z23prims_reciprocal_kernelPfS_:
[----:B------:R-:W-:Y:S01]  /*0000*/  LDC R1, c[0x0][0x37c] ;  /* 0x0000df00ff017b82 */ /* 0x000fe20000000800 */
[----:B------:R-:W0:Y:S07]  /*0010*/  S2R R10, SR_TID.X ;  /* 0x00000000000a7919 */ /* 0x000e2e0000002100 */
[----:B------:R-:W1:Y:S01]  /*0020*/  S2UR UR4, SR_CTAID.Y ;  /* 0x00000000000479c3 */ /* 0x000e620000002600 */
[----:B------:R-:W1:Y:S01]  /*0030*/  LDCU UR5, c[0x0][0x364] ;  /* 0x00006c80ff0577ac */ /* 0x000e620008000800 */
[----:B------:R-:W2:Y:S06]  /*0040*/  S2R R0, SR_TID.Y ;  /* 0x0000000000007919 */ /* 0x000eac0000002200 */
[----:B------:R-:W0:Y:S08]  /*0050*/  S2UR UR6, SR_CTAID.X ;  /* 0x00000000000679c3 */ /* 0x000e300000002500 */
[----:B------:R-:W0:Y:S01]  /*0060*/  LDC R3, c[0x0][0x360] ;  /* 0x0000d800ff037b82 */ /* 0x000e220000000800 */
[----:B-1----:R-:W-:-:S06]  /*0070*/  UIMAD UR4, UR4, UR5, URZ ;  /* 0x00000005040472a4 */ /* 0x002fcc000f8e02ff */
[----:B--2---:R-:W-:Y:S01]  /*0080*/  LOP3.LUT P0, RZ, R0, UR4, RZ, 0xfc, !PT ;  /* 0x0000000400ff7c12 */ /* 0x004fe2000f80fcff */
[----:B0-----:R-:W-:-:S05]  /*0090*/  IMAD R10, R3, UR6, R10 ;  /* 0x00000006030a7c24 */ /* 0x001fca000f8e020a */
[----:B------:R-:W-:-:S13]  /*00a0*/  ISETP.GT.OR P0, PT, R10, 0xfff, P0 ;  /* 0x00000fff0a00780c */ /* 0x000fda0000704670 */
[----:B------:R-:W-:Y:S05]  /*00b0*/  @P0 EXIT ;  /* 0x000000000000094d */ /* 0x000fea0003800000 */
[----:B------:R-:W0:Y:S01]  /*00c0*/  LDC.64 R4, c[0x0][0x380] ;  /* 0x0000e000ff047b82 */ /* 0x000e220000000a00 */
[----:B------:R-:W1:Y:S07]  /*00d0*/  LDCU.64 UR4, c[0x0][0x358] ;  /* 0x00006b00ff0477ac */ /* 0x000e6e0008000a00 */
[----:B------:R-:W2:Y:S01]  /*00e0*/  LDC.64 R6, c[0x4][RZ] ;  /* 0x01000000ff067b82 */ /* 0x000ea20000000a00 */
[----:B0-----:R-:W-:-:S05]  /*00f0*/  IMAD.WIDE R4, R10, 0x4, R4 ;  /* 0x000000040a047825 */ /* 0x001fca00078e0204 */
[----:B-1----:R-:W3:Y:S01]  /*0100*/  LDG.E R0, desc[UR4][R4.64] ;  /* 0x0000000404007981 */ /* 0x002ee2000c1e1900 */
[----:B------:R-:W-:Y:S01]  /*0110*/  BSSY.RECONVERGENT B0, `(.L_x_0) ;  /* 0x000000f000007945 */ /* 0x000fe20003800200 */
[----:B--2---:R-:W-:-:S04]  /*0120*/  IMAD.WIDE R6, R10, 0x4, R6 ;  /* 0x000000040a067825 */ /* 0x004fc800078e0206 */
[----:B---3--:R-:W-:Y:S01]  /*0130*/  VIADD R2, R0, 0x1800000 ;  /* 0x0180000000027836 */ /* 0x008fe20000000000 */
[----:B------:R0:W-:Y:S04]  /*0140*/  STG.E desc[UR4][R6.64], R0 ;  /* 0x0000000006007986 */ /* 0x0001e8000c101904 */
[----:B------:R-:W-:-:S04]  /*0150*/  LOP3.LUT R2, R2, 0x7f800000, RZ, 0xc0, !PT ;  /* 0x7f80000002027812 */ /* 0x000fc800078ec0ff */
[----:B------:R-:W-:-:S13]  /*0160*/  ISETP.GT.U32.AND P0, PT, R2, 0x1ffffff, PT ;  /* 0x01ffffff0200780c */ /* 0x000fda0003f04070 */
[----:B0-----:R-:W-:Y:S05]  /*0170*/  @P0 BRA `(.L_x_1) ;  /* 0x0000000000100947 */ /* 0x001fea0003800000 */
[----:B------:R-:W-:-:S07]  /*0180*/  MOV R12, 0x1a0 ;  /* 0x000001a0000c7802 */ /* 0x000fce0000000f00 */
[----:B------:R-:W-:Y:S05]  /*0190*/  CALL.REL.NOINC `($__internal_0_$__cuda_sm20_rcp_rn_f32_slowpath) ;  /* 0x00000000007c7944 */ /* 0x000fea0003c00000 */
[----:B------:R-:W-:Y:S01]  /*01a0*/  IMAD.MOV.U32 R13, RZ, RZ, R3 ;  /* 0x000000ffff0d7224 */ /* 0x000fe200078e0003 */
[----:B------:R-:W-:Y:S06]  /*01b0*/  BRA `(.L_x_2) ;  /* 0x0000000000107947 */ /* 0x000fec0003800000 */
.L_x_1:
[----:B------:R-:W0:Y:S02]  /*01c0*/  MUFU.RCP R13, R0 ;  /* 0x00000000000d7308 */ /* 0x000e240000001000 */
[----:B0-----:R-:W-:-:S04]  /*01d0*/  FFMA R2, R0, R13, -1 ;  /* 0xbf80000000027423 */ /* 0x001fc8000000000d */
[----:B------:R-:W-:-:S04]  /*01e0*/  FADD.FTZ R2, -R2, -RZ ;  /* 0x800000ff02027221 */ /* 0x000fc80000010100 */
[----:B------:R-:W-:-:S07]  /*01f0*/  FFMA R13, R13, R2, R13 ;  /* 0x000000020d0d7223 */ /* 0x000fce000000000d */
.L_x_2:
[----:B------:R-:W-:Y:S05]  /*0200*/  BSYNC.RECONVERGENT B0 ;  /* 0x0000000000007941 */ /* 0x000fea0003800200 */
.L_x_0:
[----:B------:R-:W0:Y:S08]  /*0210*/  LDC.64 R8, c[0x4][0x8] ;  /* 0x01000200ff087b82 */ /* 0x000e300000000a00 */
[----:B------:R-:W1:Y:S01]  /*0220*/  LDC.64 R2, c[0x0][0x388] ;  /* 0x0000e200ff027b82 */ /* 0x000e620000000a00 */
[----:B0-----:R-:W-:-:S05]  /*0230*/  IMAD.WIDE R8, R10, 0x4, R8 ;  /* 0x000000040a087825 */ /* 0x001fca00078e0208 */
[----:B------:R0:W-:Y:S01]  /*0240*/  STG.E desc[UR4][R8.64], R13 ;  /* 0x0000000d08007986 */ /* 0x0001e2000c101904 */
[----:B-1----:R-:W-:-:S05]  /*0250*/  IMAD.WIDE R10, R10, 0x4, R2 ;  /* 0x000000040a0a7825 */ /* 0x002fca00078e0202 */
[----:B------:R0:W-:Y:S04]  /*0260*/  STG.E desc[UR4][R10.64], R13 ;  /* 0x0000000d0a007986 */ /* 0x0001e8000c101904 */
[----:B------:R-:W2:Y:S01]  /*0270*/  LDG.E R0, desc[UR4][R4.64] ;  /* 0x0000000404007981 */ /* 0x000ea2000c1e1900 */
[----:B------:R-:W-:Y:S01]  /*0280*/  BSSY.RECONVERGENT B0, `(.L_x_3) ;  /* 0x000000d000007945 */ /* 0x000fe20003800200 */
[----:B--2---:R-:W-:Y:S02]  /*0290*/  VIADD R2, R0, 0x1800000 ;  /* 0x0180000000027836 */ /* 0x004fe40000000000 */
[----:B------:R0:W-:Y:S03]  /*02a0*/  STG.E desc[UR4][R6.64], R0 ;  /* 0x0000000006007986 */ /* 0x0001e6000c101904 */
[----:B------:R-:W-:-:S04]  /*02b0*/  LOP3.LUT R2, R2, 0x7f800000, RZ, 0xc0, !PT ;  /* 0x7f80000002027812 */ /* 0x000fc800078ec0ff */
[----:B------:R-:W-:-:S13]  /*02c0*/  ISETP.GT.U32.AND P0, PT, R2, 0x1ffffff, PT ;  /* 0x01ffffff0200780c */ /* 0x000fda0003f04070 */
[----:B0-----:R-:W-:Y:S05]  /*02d0*/  @P0 BRA `(.L_x_4) ;  /* 0x00000000000c0947 */ /* 0x001fea0003800000 */
[----:B------:R-:W-:-:S07]  /*02e0*/  MOV R12, 0x300 ;  /* 0x00000300000c7802 */ /* 0x000fce0000000f00 */
[----:B------:R-:W-:Y:S05]  /*02f0*/  CALL.REL.NOINC `($__internal_0_$__cuda_sm20_rcp_rn_f32_slowpath) ;  /* 0x0000000000247944 */ /* 0x000fea0003c00000 */
[----:B------:R-:W-:Y:S05]  /*0300*/  BRA `(.L_x_5) ;  /* 0x0000000000107947 */ /* 0x000fea0003800000 */
.L_x_4:
[----:B------:R-:W0:Y:S02]  /*0310*/  MUFU.RCP R3, R0 ;  /* 0x0000000000037308 */ /* 0x000e240000001000 */
[----:B0-----:R-:W-:-:S04]  /*0320*/  FFMA R2, R0, R3, -1 ;  /* 0xbf80000000027423 */ /* 0x001fc80000000003 */
[----:B------:R-:W-:-:S04]  /*0330*/  FADD.FTZ R2, -R2, -RZ ;  /* 0x800000ff02027221 */ /* 0x000fc80000010100 */
[----:B------:R-:W-:-:S07]  /*0340*/  FFMA R3, R3, R2, R3 ;  /* 0x0000000203037223 */ /* 0x000fce0000000003 */
.L_x_5:
[----:B------:R-:W-:Y:S05]  /*0350*/  BSYNC.RECONVERGENT B0 ;  /* 0x0000000000007941 */ /* 0x000fea0003800200 */
.L_x_3:
[----:B------:R-:W-:Y:S04]  /*0360*/  STG.E desc[UR4][R8.64], R3 ;  /* 0x0000000308007986 */ /* 0x000fe8000c101904 */
[----:B------:R-:W-:Y:S01]  /*0370*/  STG.E desc[UR4][R10.64], R3 ;  /* 0x000000030a007986 */ /* 0x000fe2000c101904 */
[----:B------:R-:W-:Y:S05]  /*0380*/  EXIT ;  /* 0x000000000000794d */ /* 0x000fea0003800000 */
        .weak           $__internal_0_$__cuda_sm20_rcp_rn_f32_slowpath
        .type           $__internal_0_$__cuda_sm20_rcp_rn_f32_slowpath,@function
        .size           $__internal_0_$__cuda_sm20_rcp_rn_f32_slowpath,(.L_x_11 - $__internal_0_$__cuda_sm20_rcp_rn_f32_slowpath)
$__internal_0_$__cuda_sm20_rcp_rn_f32_slowpath:
[----:B------:R-:W-:Y:S01]  /*0390*/  IMAD.SHL.U32 R2, R0, 0x2, RZ ;  /* 0x0000000200027824 */ /* 0x000fe200078e00ff */
[----:B------:R-:W-:Y:S04]  /*03a0*/  BSSY.RECONVERGENT B1, `(.L_x_6) ;  /* 0x0000030000017945 */ /* 0x000fe80003800200 */
[----:B------:R-:W-:-:S04]  /*03b0*/  SHF.R.U32.HI R2, RZ, 0x18, R2 ;  /* 0x00000018ff027819 */ /* 0x000fc80000011602 */
[----:B------:R-:W-:-:S13]  /*03c0*/  ISETP.NE.U32.AND P0, PT, R2, RZ, PT ;  /* 0x000000ff0200720c */ /* 0x000fda0003f05070 */
[----:B------:R-:W-:Y:S05]  /*03d0*/  @P0 BRA `(.L_x_7) ;  /* 0x0000000000280947 */ /* 0x000fea0003800000 */
[----:B------:R-:W-:-:S04]  /*03e0*/  SHF.L.U32 R2, R0, 0x1, RZ ;  /* 0x0000000100027819 */ /* 0x000fc800000006ff */
[----:B------:R-:W-:-:S13]  /*03f0*/  ISETP.NE.AND P0, PT, R2, RZ, PT ;  /* 0x000000ff0200720c */ /* 0x000fda0003f05270 */
[----:B------:R-:W-:Y:S01]  /*0400*/  @P0 FFMA R13, R0, 1.84467440737095516160e+19, RZ ;  /* 0x5f800000000d0823 */ /* 0x000fe200000000ff */
[----:B------:R-:W-:Y:S08]  /*0410*/  @!P0 MUFU.RCP R3, R0 ;  /* 0x0000000000038308 */ /* 0x000ff00000001000 */
[----:B------:R-:W0:Y:S02]  /*0420*/  @P0 MUFU.RCP R2, R13 ;  /* 0x0000000d00020308 */ /* 0x000e240000001000 */
[----:B0-----:R-:W-:-:S04]  /*0430*/  @P0 FFMA R14, R13, R2, -1 ;  /* 0xbf8000000d0e0423 */ /* 0x001fc80000000002 */
[----:B------:R-:W-:-:S04]  /*0440*/  @P0 FADD.FTZ R15, -R14, -RZ ;  /* 0x800000ff0e0f0221 */ /* 0x000fc80000010100 */
[----:B------:R-:W-:-:S04]  /*0450*/  @P0 FFMA R2, R2, R15, R2 ;  /* 0x0000000f02020223 */ /* 0x000fc80000000002 */
[----:B------:R-:W-:Y:S01]  /*0460*/  @P0 FFMA R3, R2, 1.84467440737095516160e+19, RZ ;  /* 0x5f80000002030823 */ /* 0x000fe200000000ff */
[----:B------:R-:W-:Y:S06]  /*0470*/  BRA `(.L_x_8) ;  /* 0x0000000000887947 */ /* 0x000fec0003800000 */
.L_x_7:
[----:B------:R-:W-:-:S05]  /*0480*/  VIADD R17, R2, 0xffffff03 ;  /* 0xffffff0302117836 */ /* 0x000fca0000000000 */
[----:B------:R-:W-:-:S13]  /*0490*/  ISETP.GT.U32.AND P0, PT, R17, 0x1, PT ;  /* 0x000000011100780c */ /* 0x000fda0003f04070 */
[----:B------:R-:W-:Y:S05]  /*04a0*/  @P0 BRA `(.L_x_9) ;  /* 0x0000000000780947 */ /* 0x000fea0003800000 */
[----:B------:R-:W-:Y:S01]  /*04b0*/  LOP3.LUT R3, R0, 0x7fffff, RZ, 0xc0, !PT ;  /* 0x007fffff00037812 */ /* 0x000fe200078ec0ff */
[----:B------:R-:W-:Y:S02]  /*04c0*/  IMAD.MOV.U32 R16, RZ, RZ, 0x3 ;  /* 0x00000003ff107424 */ /* 0x000fe400078e00ff */
[----:B------:R-:W-:Y:S01]  /*04d0*/  VIADD R2, R2, 0xffffff04 ;  /* 0xffffff0402027836 */ /* 0x000fe20000000000 */
[----:B------:R-:W-:Y:S02]  /*04e0*/  LOP3.LUT R3, R3, 0x3f800000, RZ, 0xfc, !PT ;  /* 0x3f80000003037812 */ /* 0x000fe400078efcff */
[----:B------:R-:W-:Y:S02]  /*04f0*/  SHF.L.U32 R16, R16, R17, RZ ;  /* 0x0000001110107219 */ /* 0x000fe400000006ff */
[----:B------:R-:W0:Y:S02]  /*0500*/  MUFU.RCP R14, R3 ;  /* 0x00000003000e7308 */ /* 0x000e240000001000 */
[----:B0-----:R-:W-:-:S04]  /*0510*/  FFMA R13, R3, R14, -1 ;  /* 0xbf800000030d7423 */ /* 0x001fc8000000000e */
[----:B------:R-:W-:-:S04]  /*0520*/  FADD.FTZ R13, -R13, -RZ ;  /* 0x800000ff0d0d7221 */ /* 0x000fc80000010100 */
[CCC-:B------:R-:W-:Y:S01]  /*0530*/  FFMA.RM R15, R14.reuse, R13.reuse, R14.reuse ;  /* 0x0000000d0e0f7223 */ /* 0x1c0fe2000000400e */
[----:B------:R-:W-:-:S04]  /*0540*/  FFMA.RP R14, R14, R13, R14 ;  /* 0x0000000d0e0e7223 */ /* 0x000fc8000000800e */
[C---:B------:R-:W-:Y:S02]  /*0550*/  LOP3.LUT R13, R15.reuse, 0x7fffff, RZ, 0xc0, !PT ;  /* 0x007fffff0f0d7812 */ /* 0x040fe400078ec0ff */
[----:B------:R-:W-:Y:S02]  /*0560*/  FSETP.NEU.FTZ.AND P0, PT, R15, R14, PT ;  /* 0x0000000e0f00720b */ /* 0x000fe40003f1d000 */
[----:B------:R-:W-:Y:S02]  /*0570*/  LOP3.LUT R13, R13, 0x800000, RZ, 0xfc, !PT ;  /* 0x008000000d0d7812 */ /* 0x000fe400078efcff */
[----:B------:R-:W-:Y:S02]  /*0580*/  SEL R14, RZ, 0xffffffff, !P0 ;  /* 0xffffffffff0e7807 */ /* 0x000fe40004000000 */
[----:B------:R-:W-:-:S03]  /*0590*/  LOP3.LUT R16, R16, R13, RZ, 0xc0, !PT ;  /* 0x0000000d10107212 */ /* 0x000fc600078ec0ff */
[----:B------:R-:W-:Y:S01]  /*05a0*/  IMAD.MOV R14, RZ, RZ, -R14 ;  /* 0x000000ffff0e7224 */ /* 0x000fe200078e0a0e */
[----:B------:R-:W-:-:S04]  /*05b0*/  SHF.R.U32.HI R16, RZ, R17, R16 ;  /* 0x00000011ff107219 */ /* 0x000fc80000011610 */
[----:B------:R-:W-:Y:S02]  /*05c0*/  LOP3.LUT P1, RZ, R14, R17, R13, 0xf8, !PT ;  /* 0x000000110eff7212 */ /* 0x000fe4000782f80d */
[C---:B------:R-:W-:Y:S02]  /*05d0*/  LOP3.LUT P0, RZ, R16.reuse, 0x1, RZ, 0xc0, !PT ;  /* 0x0000000110ff7812 */ /* 0x040fe4000780c0ff */
[----:B------:R-:W-:-:S04]  /*05e0*/  LOP3.LUT P2, RZ, R16, 0x2, RZ, 0xc0, !PT ;  /* 0x0000000210ff7812 */ /* 0x000fc8000784c0ff */
[----:B------:R-:W-:Y:S02]  /*05f0*/  PLOP3.LUT P0, PT, P0, P1, P2, 0xe0, 0x0 ;  /* 0x000000000000781c */ /* 0x000fe40000703c20 */
[----:B------:R-:W-:Y:S02]  /*0600*/  LOP3.LUT P1, RZ, R0, 0x7fffff, RZ, 0xc0, !PT ;  /* 0x007fffff00ff7812 */ /* 0x000fe4000782c0ff */
[----:B------:R-:W-:-:S04]  /*0610*/  SEL R3, RZ, 0x1, !P0 ;  /* 0x00000001ff037807 */ /* 0x000fc80004000000 */
[----:B------:R-:W-:-:S04]  /*0620*/  IADD3 R3, PT, PT, -R3, RZ, RZ ;  /* 0x000000ff03037210 */ /* 0x000fc80007ffe1ff */
[----:B------:R-:W-:Y:S02]  /*0630*/  ISETP.GE.AND P0, PT, R3, RZ, PT ;  /* 0x000000ff0300720c */ /* 0x000fe40003f06270 */
[----:B------:R-:W-:-:S11]  /*0640*/  SHF.R.U32.HI R3, RZ, R2, R13 ;  /* 0x00000002ff037219 */ /* 0x000fd6000001160d */
[----:B------:R-:W-:-:S05]  /*0650*/  @!P0 VIADD R3, R3, 0x1 ;  /* 0x0000000103038836 */ /* 0x000fca0000000000 */
[----:B------:R-:W-:-:S04]  /*0660*/  @!P1 SHF.L.U32 R3, R3, 0x1, RZ ;  /* 0x0000000103039819 */ /* 0x000fc800000006ff */
[----:B------:R-:W-:Y:S01]  /*0670*/  LOP3.LUT R3, R3, 0x80000000, R0, 0xf8, !PT ;  /* 0x8000000003037812 */ /* 0x000fe200078ef800 */
[----:B------:R-:W-:Y:S06]  /*0680*/  BRA `(.L_x_8) ;  /* 0x0000000000047947 */ /* 0x000fec0003800000 */
.L_x_9:
[----:B------:R0:W1:Y:S02]  /*0690*/  MUFU.RCP R3, R0 ;  /* 0x0000000000037308 */ /* 0x0000640000001000 */
.L_x_8:
[----:B------:R-:W-:Y:S05]  /*06a0*/  BSYNC.RECONVERGENT B1 ;  /* 0x0000000000017941 */ /* 0x000fea0003800200 */
.L_x_6:
[----:B------:R-:W-:-:S04]  /*06b0*/  IMAD.MOV.U32 R13, RZ, RZ, 0x0 ;  /* 0x00000000ff0d7424 */ /* 0x000fc800078e00ff */
[----:B01----:R-:W-:Y:S05]  /*06c0*/  RET.REL.NODEC R12 `(_Z23prims_reciprocal_kernelPfS_) ;  /* 0xfffffff80c4c7950 */ /* 0x003fea0003c3ffff */
.L_x_10:
[----:B------:R-:W-:-:S00]  /*06d0*/  BRA `(.L_x_10) ;  /* 0xfffffffc00fc7947 */ /* 0x000fc0000383ffff */
[----:B------:R-:W-:-:S00]  /*06e0*/  NOP ;  /* 0x0000000000007918 */ /* 0x000fc00000000000 */
        /* <DEDUP_REMOVED lines=9> */
.L_x_11:


//--------------------- .nv.shared.reserved.0     --------------------------
	.section	.nv.shared.reserved.0,"aw",@nobits
	.weak		__nv_reservedSMEM_offset_0_alias
	.size		__nv_reservedSMEM_offset_0_alias, 0, 64
	.other		__nv_reservedSMEM_offset_0_alias,@"STO_CUDA_RESERVED_SHARED STV_DEFAULT"
__nv_reservedSMEM_offset_0_alias:
	.zero		0
	.zero		64


//--------------------- .nv.global                --------------------------
	.section	.nv.global,"aw",@nobits
	.align	4
.nv.global:
	.type		x,@object
	.size		x,(result - x)
x:
	.zero		16384
	.type		result,@object
	.size		result,(.L_1 - result)
result:
	.zero		16384
.L_1:


//--------------------- .nv.constant0._Z23prims_reciprocal_kernelPfS_ --------------------------
	.section	.nv.constant0._Z23prims_reciprocal_kernelPfS_,"a",@progbits
	.sectionflags	@""
	.align	4
.nv.constant0._Z23prims_reciprocal_kernelPfS_:
	.zero		912


//--------------------- SYMBOLS --------------------------

	.type		.nv.reservedSmem.offset0,@object
	.size		.nv.reservedSmem.offset0,0x4
